//
// Generated by NVIDIA NVVM Compiler
//
// Compiler Build ID: CL-36424714
// Cuda compilation tools, release 13.0, V13.0.88
// Based on NVVM 20.0.0
//

.version 9.0
.target sm_100
.address_size 64

	// .globl	prepare
.global .align 4 .b8 precalc_xorwow_matrix[102400];
.global .align 4 .b8 precalc_xorwow_offset_matrix[102400];
.global .align 4 .b8 mrg32k3aM1[2304];
.global .align 4 .b8 mrg32k3aM2[2304];
.global .align 4 .b8 mrg32k3aM1SubSeq[2016];
.global .align 4 .b8 mrg32k3aM2SubSeq[2016];
.global .align 4 .b8 mrg32k3aM1Seq[2304];
.global .align 4 .b8 mrg32k3aM2Seq[2304];
.const .align 8 .b8 __cr_lgamma_table[72];

.visible .entry prepare(
	.param .u64 .ptr .align 1 prepare_param_0,
	.param .u64 .ptr .align 1 prepare_param_1,
	.param .u64 .ptr .align 1 prepare_param_2,
	.param .u64 .ptr .align 1 prepare_param_3
)
{
	.reg .pred 	%p<2>;
	.reg .b32 	%r<14>;
	.reg .b32 	%f<2>;
	.reg .b64 	%rd<7>;
	.reg .b64 	%fd<2>;

	ld.param.u64 	%rd3, [prepare_param_0];
	ld.param.u64 	%rd2, [prepare_param_2];
	cvta.to.global.u64 	%rd4, %rd3;
	mov.u32 	%r9, %ctaid.x;
	mov.u32 	%r10, %ntid.x;
	mov.u32 	%r11, %tid.x;
	mad.lo.s32 	%r12, %r9, %r10, %r11;
	mul.wide.s32 	%rd5, %r12, 48;
	add.s64 	%rd1, %rd4, %rd5;
	ld.global.v2.u32 	{%r1, %r2}, [%rd1];
	ld.global.v2.u32 	{%r3, %r4}, [%rd1+8];
	ld.global.v2.u32 	{%r5, %r6}, [%rd1+16];
	ld.global.v2.u32 	{%r7, %r8}, [%rd1+24];
	ld.global.f32 	%f1, [%rd1+32];
	ld.global.f64 	%fd1, [%rd1+40];
	setp.ne.s32 	%p1, %r12, 0;
	@%p1 bra 	$L__BB0_2;
	cvta.to.global.u64 	%rd6, %rd2;
	mov.b32 	%r13, 1;
	st.global.u32 	[%rd6], %r13;
$L__BB0_2:
	st.global.v2.u32 	[%rd1], {%r1, %r2};
	st.global.v2.u32 	[%rd1+8], {%r3, %r4};
	st.global.v2.u32 	[%rd1+16], {%r5, %r6};
	st.global.v2.u32 	[%rd1+24], {%r7, %r8};
	st.global.f32 	[%rd1+32], %f1;
	st.global.f64 	[%rd1+40], %fd1;
	ret;

}


// ===== COMPILED SASS (sm_100) =====

	.target	sm_100

	.elftype	@"ET_EXEC"


//--------------------- .note.nv.tkinfo           --------------------------
	.section	.note.nv.tkinfo,"",@"SHT_NOTE"
	.sectionflags	@"SHF_NOTE_NV_TKINFO"
	.tkinfo
        /*0018*/ 	.word	0x00000002
        /*0030*/ 	.string	""
        /*0030*/ 	.string	"ptxas"
        /*0030*/ 	.string	"Cuda compilation tools, release 13.0, V13.0.88"
        /*0030*/ 	.string	"Build cuda_13.0.r13.0/compiler.36424714_0"
        /*0030*/ 	.string	"-arch sm_100 -m 64 "



//--------------------- .note.nv.cuinfo           --------------------------
	.section	.note.nv.cuinfo,"",@"SHT_NOTE"
	.sectionflags	@"SHF_NOTE_NV_CUINFO"
        /*0018*/ 	.short	0x0002
        /*001a*/ 	.short	0x0064
        /*001c*/ 	.short	0x0082
	.zero		2


//--------------------- .nv.info                  --------------------------
	.section	.nv.info,"",@"SHT_CUDA_INFO"
	.align	4


	//----- nvinfo : EIATTR_REGCOUNT
	.align		4
        /*0000*/ 	.byte	0x04, 0x2f
        /*0002*/ 	.short	(.L_10 - .L_9)
	.align		4
.L_9:
        /*0004*/ 	.word	index@(prepare)
        /*0008*/ 	.word	0x00000016


	//----- nvinfo : EIATTR_FRAME_SIZE
	.align		4
.L_10:
        /*000c*/ 	.byte	0x04, 0x11
        /*000e*/ 	.short	(.L_12 - .L_11)
	.align		4
.L_11:
        /*0010*/ 	.word	index@(prepare)
        /*0014*/ 	.word	0x00000000


	//----- nvinfo : EIATTR_MIN_STACK_SIZE
	.align		4
.L_12:
        /*0018*/ 	.byte	0x04, 0x12
        /*001a*/ 	.short	(.L_14 - .L_13)
	.align		4
.L_13:
        /*001c*/ 	.word	index@(prepare)
        /*0020*/ 	.word	0x00000000
.L_14:


//--------------------- .nv.compat                --------------------------
	.section	.nv.compat,"",@"SHT_CUDA_COMPAT_INFO"
	.align	4
        /*0000*/ 	.byte	0x02, 0x09, 0x00, 0x00, 0x02, 0x02, 0x01, 0x00, 0x02, 0x05, 0x05, 0x00, 0x03, 0x07, 0x01, 0x01
        /*0010*/ 	.byte	0x02, 0x03, 0x00, 0x00, 0x02, 0x06, 0x01, 0x00, 0x04, 0x0b, 0x08, 0x00, 0x09, 0x00, 0x00, 0x00
        /*0020*/ 	.byte	0x00, 0x00, 0x00, 0x00


//--------------------- .nv.info.prepare          --------------------------
	.section	.nv.info.prepare,"",@"SHT_CUDA_INFO"
	.sectionflags	@""
	.align	4


	//----- nvinfo : EIATTR_CUDA_API_VERSION
	.align		4
        /*0000*/ 	.byte	0x04, 0x37
        /*0002*/ 	.short	(.L_16 - .L_15)
.L_15:
        /*0004*/ 	.word	0x00000082


	//----- nvinfo : EIATTR_KPARAM_INFO
	.align		4
.L_16:
        /*0008*/ 	.byte	0x04, 0x17
        /*000a*/ 	.short	(.L_18 - .L_17)
.L_17:
        /*000c*/ 	.word	0x00000000
        /*0010*/ 	.short	0x0003
        /*0012*/ 	.short	0x0018
        /*0014*/ 	.byte	0x00, 0xf5, 0x21, 0x00


	//----- nvinfo : EIATTR_KPARAM_INFO
	.align		4
.L_18:
        /*0018*/ 	.byte	0x04, 0x17
        /*001a*/ 	.short	(.L_20 - .L_19)
.L_19:
        /*001c*/ 	.word	0x00000000
        /*0020*/ 	.short	0x0002
        /*0022*/ 	.short	0x0010
        /*0024*/ 	.byte	0x00, 0xf5, 0x21, 0x00


	//----- nvinfo : EIATTR_KPARAM_INFO
	.align		4
.L_20:
        /*0028*/ 	.byte	0x04, 0x17
        /*002a*/ 	.short	(.L_22 - .L_21)
.L_21:
        /*002c*/ 	.word	0x00000000
        /*0030*/ 	.short	0x0001
        /*0032*/ 	.short	0x0008
        /*0034*/ 	.byte	0x00, 0xf5, 0x21, 0x00


	//----- nvinfo : EIATTR_KPARAM_INFO
	.align		4
.L_22:
        /*0038*/ 	.byte	0x04, 0x17
        /*003a*/ 	.short	(.L_24 - .L_23)
.L_23:
        /*003c*/ 	.word	0x00000000
        /*0040*/ 	.short	0x0000
        /*0042*/ 	.short	0x0000
        /*0044*/ 	.byte	0x00, 0xf5, 0x21, 0x00


	//----- nvinfo : EIATTR_SPARSE_MMA_MASK
	.align		4
.L_24:
        /*0048*/ 	.byte	0x03, 0x50
        /*004a*/ 	.short	0x0000


	//----- nvinfo : EIATTR_MAXREG_COUNT
	.align		4
        /*004c*/ 	.byte	0x03, 0x1b
        /*004e*/ 	.short	0x00ff


	//----- nvinfo : EIATTR_MERCURY_ISA_VERSION
	.align		4
        /*0050*/ 	.byte	0x03, 0x5f
        /*0052*/ 	.short	0x0101


	//----- nvinfo : EIATTR_VRC_CTA_INIT_COUNT
	.align		4
        /*0054*/ 	.byte	0x02, 0x4a
	.zero		1
	.zero		1


	//----- nvinfo : EIATTR_EXIT_INSTR_OFFSETS
	.align		4
        /*0058*/ 	.byte	0x04, 0x1c
        /*005a*/ 	.short	(.L_26 - .L_25)


	//   ....[0]....
.L_25:
        /*005c*/ 	.word	0x00000180


	//----- nvinfo : EIATTR_CBANK_PARAM_SIZE
	.align		4
.L_26:
        /*0060*/ 	.byte	0x03, 0x19
        /*0062*/ 	.short	0x0020


	//----- nvinfo : EIATTR_PARAM_CBANK
	.align		4
        /*0064*/ 	.byte	0x04, 0x0a
        /*0066*/ 	.short	(.L_28 - .L_27)
	.align		4
.L_27:
        /*0068*/ 	.word	index@(.nv.constant0.prepare)
        /*006c*/ 	.short	0x0380
        /*006e*/ 	.short	0x0020


	//----- nvinfo : EIATTR_SW_WAR
	.align		4
.L_28:
        /*0070*/ 	.byte	0x04, 0x36
        /*0072*/ 	.short	(.L_30 - .L_29)
.L_29:
        /*0074*/ 	.word	0x00000008
.L_30:


//--------------------- .nv.callgraph             --------------------------
	.section	.nv.callgraph,"",@"SHT_CUDA_CALLGRAPH"
	.align	4
	.sectionentsize	8
	.align		4
        /*0000*/ 	.word	0x00000000
	.align		4
        /*0004*/ 	.word	0xffffffff
	.align		4
        /*0008*/ 	.word	0x00000000
	.align		4
        /*000c*/ 	.word	0xfffffffe
	.align		4
        /*0010*/ 	.word	0x00000000
	.align		4
        /*0014*/ 	.word	0xfffffffd
	.align		4
        /*0018*/ 	.word	0x00000000
	.align		4
        /*001c*/ 	.word	0xfffffffc


//--------------------- .nv.constant4             --------------------------
	.section	.nv.constant4,"a",@progbits
	.align	8
	.align		8
.nv.constant4:
        /*0000*/ 	.dword	precalc_xorwow_matrix
	.align		8
        /*0008*/ 	.dword	precalc_xorwow_offset_matrix
	.align		8
        /*0010*/ 	.dword	mrg32k3aM1
	.align		8
        /*0018*/ 	.dword	mrg32k3aM2
	.align		8
        /*0020*/ 	.dword	mrg32k3aM1SubSeq
	.align		8
        /*0028*/ 	.dword	mrg32k3aM2SubSeq
	.align		8
        /*0030*/ 	.dword	mrg32k3aM1Seq
	.align		8
        /*0038*/ 	.dword	mrg32k3aM2Seq


//--------------------- .nv.constant3             --------------------------
	.section	.nv.constant3,"a",@progbits
	.align	8
.nv.constant3:
	.type		__cr_lgamma_table,@object
	.size		__cr_lgamma_table,(.L_8 - __cr_lgamma_table)
__cr_lgamma_table:
        /*0000*/ 	.byte	0x00, 0x00, 0x00, 0x00, 0x00, 0x00, 0x00, 0x00, 0x00, 0x00, 0x00, 0x00, 0x00, 0x00, 0x00, 0x00
        /*0010*/ 	.byte	0xef, 0x39, 0xfa, 0xfe, 0x42, 0x2e, 0xe6, 0x3f, 0x02, 0x20, 0x2a, 0xfa, 0x0b, 0xab, 0xfc, 0x3f
        /*0020*/ 	.byte	0xf9, 0x2c, 0x92, 0x7c, 0xa7, 0x6c, 0x09, 0x40, 0xc9, 0x79, 0x44, 0x3c, 0x64, 0x26, 0x13, 0x40
        /*0030*/ 	.byte	0xca, 0x01, 0xcf, 0x3a, 0x27, 0x51, 0x1a, 0x40, 0x30, 0xcc, 0x2d, 0xf3, 0xe1, 0x0c, 0x21, 0x40
        /*0040*/ 	.byte	0x0d, 0xb7, 0xfc, 0x82, 0x8e, 0x35, 0x25, 0x40
.L_8:


//--------------------- .text.prepare             --------------------------
	.section	.text.prepare,"ax",@progbits
	.align	128
        .global         prepare
        .type           prepare,@function
        .size           prepare,(.L_x_1 - prepare)
        .other          prepare,@"STO_CUDA_ENTRY STV_DEFAULT"
prepare:
.text.prepare:
[----:B------:R-:W-:Y:S01]  /*0000*/  LDC R1, c[0x0][0x37c] ;  /* 0x0000df00ff017b82 */ /* 0x000fe20000000800 */
[----:B------:R-:W0:Y:S07]  /*0010*/  S2R R0, SR_TID.X ;  /* 0x0000000000007919 */ /* 0x000e2e0000002100 */
[----:B------:R-:W0:Y:S01]  /*0020*/  S2UR UR6, SR_CTAID.X ;  /* 0x00000000000679c3 */ /* 0x000e220000002500 */
[----:B------:R-:W1:Y:S07]  /*0030*/  LDCU.64 UR4, c[0x0][0x358] ;  /* 0x00006b00ff0477ac */ /* 0x000e6e0008000a00 */
[----:B------:R-:W0:Y:S08]  /*0040*/  LDC R7, c[0x0][0x360] ;  /* 0x0000d800ff077b82 */ /* 0x000e300000000800 */
[----:B------:R-:W2:Y:S01]  /*0050*/  LDC.64 R2, c[0x0][0x380] ;  /* 0x0000e000ff027b82 */ /* 0x000ea20000000a00 */
[----:B0-----:R-:W-:-:S04]  /*0060*/  IMAD R7, R7, UR6, R0 ;  /* 0x0000000607077c24 */ /* 0x001fc8000f8e0200 */
[----:B--2---:R-:W-:-:S05]  /*0070*/  IMAD.WIDE R2, R7, 0x30, R2 ;  /* 0x0000003007027825 */ /* 0x004fca00078e0202 */
[----:B-1----:R-:W2:Y:S04]  /*0080*/  LDG.E.64 R8, desc[UR4][R2.64] ;  /* 0x0000000402087981 */ /* 0x002ea8000c1e1b00 */
[----:B------:R-:W3:Y:S04]  /*0090*/  LDG.E.64 R10, desc[UR4][R2.64+0x8] ;  /* 0x00000804020a7981 */ /* 0x000ee8000c1e1b00 */
[----:B------:R-:W4:Y:S04]  /*00a0*/  LDG.E.64 R12, desc[UR4][R2.64+0x10] ;  /* 0x00001004020c7981 */ /* 0x000f28000c1e1b00 */
[----:B------:R-:W5:Y:S04]  /*00b0*/  LDG.E.64 R14, desc[UR4][R2.64+0x18] ;  /* 0x00001804020e7981 */ /* 0x000f68000c1e1b00 */
[----:B------:R-:W5:Y:S04]  /*00c0*/  LDG.E.64 R4, desc[UR4][R2.64+0x28] ;  /* 0x0000280402047981 */ /* 0x000f68000c1e1b00 */
[----:B------:R-:W5:Y:S01]  /*00d0*/  LDG.E R17, desc[UR4][R2.64+0x20] ;  /* 0x0000200402117981 */ /* 0x000f62000c1e1900 */
[----:B------:R-:W-:-:S13]  /*00e0*/  ISETP.NE.AND P0, PT, R7, RZ, PT ;  /* 0x000000ff0700720c */ /* 0x000fda0003f05270 */
[----:B------:R-:W0:Y:S01]  /*00f0*/  @!P0 LDC.64 R6, c[0x0][0x390] ;  /* 0x0000e400ff068b82 */ /* 0x000e220000000a00 */
[----:B------:R-:W-:-:S05]  /*0100*/  @!P0 MOV R19, 0x1 ;  /* 0x0000000100138802 */ /* 0x000fca0000000f00 */
[----:B0-----:R-:W-:Y:S04]  /*0110*/  @!P0 STG.E desc[UR4][R6.64], R19 ;  /* 0x0000001306008986 */ /* 0x001fe8000c101904 */
[----:B--2---:R-:W-:Y:S04]  /*0120*/  STG.E.64 desc[UR4][R2.64], R8 ;  /* 0x0000000802007986 */ /* 0x004fe8000c101b04 */
[----:B---3--:R-:W-:Y:S04]  /*0130*/  STG.E.64 desc[UR4][R2.64+0x8], R10 ;  /* 0x0000080a02007986 */ /* 0x008fe8000c101b04 */
[----:B----4-:R-:W-:Y:S04]  /*0140*/  STG.E.64 desc[UR4][R2.64+0x10], R12 ;  /* 0x0000100c02007986 */ /* 0x010fe8000c101b04 */
[----:B-----5:R-:W-:Y:S04]  /*0150*/  STG.E.64 desc[UR4][R2.64+0x18], R14 ;  /* 0x0000180e02007986 */ /* 0x020fe8000c101b04 */
[----:B------:R-:W-:Y:S04]  /*0160*/  STG.E.64 desc[UR4][R2.64+0x28], R4 ;  /* 0x0000280402007986 */ /* 0x000fe8000c101b04 */
[----:B------:R-:W-:Y:S01]  /*0170*/  STG.E desc[UR4][R2.64+0x20], R17 ;  /* 0x0000201102007986 */ /* 0x000fe2000c101904 */
[----:B------:R-:W-:Y:S05]  /*0180*/  EXIT ;  /* 0x000000000000794d */ /* 0x000fea0003800000 */
.L_x_0:
[----:B------:R-:W-:-:S00]  /*0190*/  BRA `(.L_x_0) ;  /* 0xfffffffc00fc7947 */ /* 0x000fc0000383ffff */
[----:B------:R-:W-:-:S00]  /*01a0*/  NOP ;  /* 0x0000000000007918 */ /* 0x000fc00000000000 */
        /* <DEDUP_REMOVED lines=13> */
.L_x_1:


//--------------------- .nv.global.init           --------------------------
	.section	.nv.global.init,"aw",@progbits
	.align	4
.nv.global.init:
	.type		mrg32k3aM1SubSeq,@object
	.size		mrg32k3aM1SubSeq,(mrg32k3aM2SubSeq - mrg32k3aM1SubSeq)
mrg32k3aM1SubSeq:
        /*0000*/ 	.byte	0x0b, 0xcc, 0xee, 0x04, 0x73, 0x29, 0x8b, 0x6f, 0xf6, 0x53, 0x03, 0xf6, 0x23, 0xf6, 0xea, 0xda
        /* <DEDUP_REMOVED lines=125> */
	.type		mrg32k3aM2SubSeq,@object
	.size		mrg32k3aM2SubSeq,(mrg32k3aM1 - mrg32k3aM2SubSeq)
mrg32k3aM2SubSeq:
        /* <DEDUP_REMOVED lines=126> */
	.type		mrg32k3aM1,@object
	.size		mrg32k3aM1,(mrg32k3aM1Seq - mrg32k3aM1)
mrg32k3aM1:
        /* <DEDUP_REMOVED lines=144> */
	.type		mrg32k3aM1Seq,@object
	.size		mrg32k3aM1Seq,(mrg32k3aM2 - mrg32k3aM1Seq)
mrg32k3aM1Seq:
        /* <DEDUP_REMOVED lines=144> */
	.type		mrg32k3aM2,@object
	.size		mrg32k3aM2,(mrg32k3aM2Seq - mrg32k3aM2)
mrg32k3aM2:
        /* <DEDUP_REMOVED lines=144> */
	.type		mrg32k3aM2Seq,@object
	.size		mrg32k3aM2Seq,(precalc_xorwow_matrix - mrg32k3aM2Seq)
mrg32k3aM2Seq:
        /* <DEDUP_REMOVED lines=144> */
	.type		precalc_xorwow_matrix,@object
	.size		precalc_xorwow_matrix,(precalc_xorwow_offset_matrix - precalc_xorwow_matrix)
precalc_xorwow_matrix:
        /* <DEDUP_REMOVED lines=6400> */
	.type		precalc_xorwow_offset_matrix,@object
	.size		precalc_xorwow_offset_matrix,(.L_1 - precalc_xorwow_offset_matrix)
precalc_xorwow_offset_matrix:
        /* <DEDUP_REMOVED lines=6400> */
.L_1:


//--------------------- .nv.shared.reserved.0     --------------------------
	.section	.nv.shared.reserved.0,"aw",@nobits
	.weak		__nv_reservedSMEM_offset_0_alias
	.size		__nv_reservedSMEM_offset_0_alias, 0, 64
	.other		__nv_reservedSMEM_offset_0_alias,@"STO_CUDA_RESERVED_SHARED STV_DEFAULT"
__nv_reservedSMEM_offset_0_alias:
	.zero		0
	.zero		64


//--------------------- .nv.constant0.prepare     --------------------------
	.section	.nv.constant0.prepare,"a",@progbits
	.sectionflags	@""
	.align	4
.nv.constant0.prepare:
	.zero		928


//--------------------- SYMBOLS --------------------------

	.type		.nv.reservedSmem.offset0,@object
	.size		.nv.reservedSmem.offset0,0x4
